//
// Generated by NVIDIA NVVM Compiler
//
// Compiler Build ID: CL-36424714
// Cuda compilation tools, release 13.0, V13.0.88
// Based on NVVM 20.0.0
//

.version 9.0
.target sm_100
.address_size 64

	// .globl	_Z7mat_mulPiPKiS1_iii

.visible .entry _Z7mat_mulPiPKiS1_iii(
	.param .u64 .ptr .align 1 _Z7mat_mulPiPKiS1_iii_param_0,
	.param .u64 .ptr .align 1 _Z7mat_mulPiPKiS1_iii_param_1,
	.param .u64 .ptr .align 1 _Z7mat_mulPiPKiS1_iii_param_2,
	.param .u32 _Z7mat_mulPiPKiS1_iii_param_3,
	.param .u32 _Z7mat_mulPiPKiS1_iii_param_4,
	.param .u32 _Z7mat_mulPiPKiS1_iii_param_5
)
{
	.reg .pred 	%p<13>;
	.reg .b32 	%r<107>;
	.reg .b64 	%rd<67>;

	ld.param.u64 	%rd14, [_Z7mat_mulPiPKiS1_iii_param_1];
	ld.param.u64 	%rd15, [_Z7mat_mulPiPKiS1_iii_param_2];
	ld.param.u32 	%r30, [_Z7mat_mulPiPKiS1_iii_param_3];
	ld.param.u32 	%r29, [_Z7mat_mulPiPKiS1_iii_param_4];
	ld.param.u32 	%r31, [_Z7mat_mulPiPKiS1_iii_param_5];
	cvta.to.global.u64 	%rd1, %rd15;
	cvta.to.global.u64 	%rd2, %rd14;
	mov.u32 	%r32, %ctaid.x;
	mov.u32 	%r33, %ntid.x;
	mov.u32 	%r34, %tid.x;
	mad.lo.s32 	%r1, %r32, %r33, %r34;
	mov.u32 	%r35, %ctaid.y;
	mov.u32 	%r36, %ntid.y;
	mov.u32 	%r37, %tid.y;
	mad.lo.s32 	%r2, %r35, %r36, %r37;
	setp.ge.s32 	%p1, %r2, %r30;
	setp.ge.s32 	%p2, %r1, %r31;
	or.pred  	%p3, %p1, %p2;
	@%p3 bra 	$L__BB0_14;
	setp.lt.s32 	%p4, %r29, 1;
	mov.b32 	%r106, 0;
	@%p4 bra 	$L__BB0_13;
	mul.lo.s32 	%r3, %r29, %r2;
	and.b32  	%r4, %r29, 7;
	setp.lt.u32 	%p5, %r29, 8;
	mov.b32 	%r101, 0;
	mov.u32 	%r106, %r101;
	@%p5 bra 	$L__BB0_5;
	and.b32  	%r101, %r29, 2147483640;
	neg.s32 	%r95, %r101;
	mul.wide.u32 	%rd16, %r29, 4;
	add.s64 	%rd3, %rd1, %rd16;
	mul.wide.u32 	%rd17, %r29, 8;
	add.s64 	%rd4, %rd1, %rd17;
	mul.wide.u32 	%rd18, %r29, 12;
	add.s64 	%rd5, %rd1, %rd18;
	mul.wide.u32 	%rd19, %r29, 16;
	add.s64 	%rd6, %rd1, %rd19;
	mul.wide.u32 	%rd20, %r29, 20;
	add.s64 	%rd7, %rd1, %rd20;
	mul.wide.u32 	%rd21, %r29, 24;
	add.s64 	%rd8, %rd1, %rd21;
	mul.wide.u32 	%rd22, %r29, 28;
	add.s64 	%rd9, %rd1, %rd22;
	mul.wide.u32 	%rd23, %r3, 4;
	add.s64 	%rd24, %rd23, %rd2;
	add.s64 	%rd66, %rd24, 16;
	mov.b32 	%r106, 0;
	mov.u32 	%r94, %r1;
$L__BB0_4:
	.pragma "nounroll";
	mul.wide.s32 	%rd25, %r94, 4;
	add.s64 	%rd26, %rd3, %rd25;
	add.s64 	%rd27, %rd4, %rd25;
	add.s64 	%rd28, %rd5, %rd25;
	add.s64 	%rd29, %rd6, %rd25;
	add.s64 	%rd30, %rd7, %rd25;
	add.s64 	%rd31, %rd8, %rd25;
	add.s64 	%rd32, %rd9, %rd25;
	add.s64 	%rd33, %rd1, %rd25;
	ld.global.u32 	%r42, [%rd66+-16];
	ld.global.u32 	%r43, [%rd33];
	mad.lo.s32 	%r44, %r43, %r42, %r106;
	ld.global.u32 	%r45, [%rd66+-12];
	ld.global.u32 	%r46, [%rd26];
	mad.lo.s32 	%r47, %r46, %r45, %r44;
	ld.global.u32 	%r48, [%rd66+-8];
	ld.global.u32 	%r49, [%rd27];
	mad.lo.s32 	%r50, %r49, %r48, %r47;
	ld.global.u32 	%r51, [%rd66+-4];
	ld.global.u32 	%r52, [%rd28];
	mad.lo.s32 	%r53, %r52, %r51, %r50;
	ld.global.u32 	%r54, [%rd66];
	ld.global.u32 	%r55, [%rd29];
	mad.lo.s32 	%r56, %r55, %r54, %r53;
	ld.global.u32 	%r57, [%rd66+4];
	ld.global.u32 	%r58, [%rd30];
	mad.lo.s32 	%r59, %r58, %r57, %r56;
	ld.global.u32 	%r60, [%rd66+8];
	ld.global.u32 	%r61, [%rd31];
	mad.lo.s32 	%r62, %r61, %r60, %r59;
	ld.global.u32 	%r63, [%rd66+12];
	ld.global.u32 	%r64, [%rd32];
	mad.lo.s32 	%r106, %r64, %r63, %r62;
	add.s32 	%r95, %r95, 8;
	shl.b32 	%r65, %r29, 3;
	add.s32 	%r94, %r94, %r65;
	add.s64 	%rd66, %rd66, 32;
	setp.ne.s32 	%p6, %r95, 0;
	@%p6 bra 	$L__BB0_4;
$L__BB0_5:
	setp.eq.s32 	%p7, %r4, 0;
	@%p7 bra 	$L__BB0_13;
	and.b32  	%r16, %r29, 3;
	setp.lt.u32 	%p8, %r4, 4;
	@%p8 bra 	$L__BB0_8;
	add.s32 	%r67, %r101, %r3;
	mul.wide.u32 	%rd34, %r67, 4;
	add.s64 	%rd35, %rd2, %rd34;
	ld.global.u32 	%r68, [%rd35];
	mad.lo.s32 	%r69, %r101, %r29, %r1;
	mul.wide.s32 	%rd36, %r69, 4;
	add.s64 	%rd37, %rd1, %rd36;
	ld.global.u32 	%r70, [%rd37];
	mad.lo.s32 	%r71, %r70, %r68, %r106;
	cvt.u64.u32 	%rd38, %r3;
	cvt.u64.u32 	%rd39, %r101;
	add.s64 	%rd40, %rd39, %rd38;
	shl.b64 	%rd41, %rd40, 2;
	add.s64 	%rd42, %rd2, %rd41;
	ld.global.u32 	%r72, [%rd42+4];
	mul.wide.u32 	%rd43, %r29, 4;
	add.s64 	%rd44, %rd37, %rd43;
	ld.global.u32 	%r73, [%rd44];
	mad.lo.s32 	%r74, %r73, %r72, %r71;
	ld.global.u32 	%r75, [%rd42+8];
	add.s64 	%rd45, %rd44, %rd43;
	ld.global.u32 	%r76, [%rd45];
	mad.lo.s32 	%r77, %r76, %r75, %r74;
	ld.global.u32 	%r78, [%rd42+12];
	add.s64 	%rd46, %rd45, %rd43;
	ld.global.u32 	%r79, [%rd46];
	mad.lo.s32 	%r106, %r79, %r78, %r77;
	add.s32 	%r101, %r101, 4;
$L__BB0_8:
	setp.eq.s32 	%p9, %r16, 0;
	@%p9 bra 	$L__BB0_13;
	setp.eq.s32 	%p10, %r16, 1;
	@%p10 bra 	$L__BB0_11;
	add.s32 	%r81, %r101, %r3;
	mul.wide.u32 	%rd47, %r81, 4;
	add.s64 	%rd48, %rd2, %rd47;
	ld.global.u32 	%r82, [%rd48];
	mad.lo.s32 	%r83, %r101, %r29, %r1;
	mul.wide.s32 	%rd49, %r83, 4;
	add.s64 	%rd50, %rd1, %rd49;
	ld.global.u32 	%r84, [%rd50];
	mad.lo.s32 	%r85, %r84, %r82, %r106;
	cvt.u64.u32 	%rd51, %r3;
	cvt.u64.u32 	%rd52, %r101;
	add.s64 	%rd53, %rd52, %rd51;
	shl.b64 	%rd54, %rd53, 2;
	add.s64 	%rd55, %rd2, %rd54;
	ld.global.u32 	%r86, [%rd55+4];
	mul.wide.u32 	%rd56, %r29, 4;
	add.s64 	%rd57, %rd50, %rd56;
	ld.global.u32 	%r87, [%rd57];
	mad.lo.s32 	%r106, %r87, %r86, %r85;
	add.s32 	%r101, %r101, 2;
$L__BB0_11:
	and.b32  	%r88, %r29, 1;
	setp.eq.b32 	%p11, %r88, 1;
	not.pred 	%p12, %p11;
	@%p12 bra 	$L__BB0_13;
	add.s32 	%r89, %r101, %r3;
	mul.wide.u32 	%rd58, %r89, 4;
	add.s64 	%rd59, %rd2, %rd58;
	ld.global.u32 	%r90, [%rd59];
	mad.lo.s32 	%r91, %r101, %r29, %r1;
	mul.wide.s32 	%rd60, %r91, 4;
	add.s64 	%rd61, %rd1, %rd60;
	ld.global.u32 	%r92, [%rd61];
	mad.lo.s32 	%r106, %r92, %r90, %r106;
$L__BB0_13:
	ld.param.u64 	%rd65, [_Z7mat_mulPiPKiS1_iii_param_0];
	mad.lo.s32 	%r93, %r29, %r2, %r1;
	cvta.to.global.u64 	%rd62, %rd65;
	mul.wide.s32 	%rd63, %r93, 4;
	add.s64 	%rd64, %rd62, %rd63;
	st.global.u32 	[%rd64], %r106;
$L__BB0_14:
	ret;

}


// ===== COMPILED SASS (sm_100) =====

	.target	sm_100

	.elftype	@"ET_EXEC"


//--------------------- .note.nv.tkinfo           --------------------------
	.section	.note.nv.tkinfo,"",@"SHT_NOTE"
	.sectionflags	@"SHF_NOTE_NV_TKINFO"
	.tkinfo
        /*0018*/ 	.word	0x00000002
        /*0030*/ 	.string	""
        /*0030*/ 	.string	"ptxas"
        /*0030*/ 	.string	"Cuda compilation tools, release 13.0, V13.0.88"
        /*0030*/ 	.string	"Build cuda_13.0.r13.0/compiler.36424714_0"
        /*0030*/ 	.string	"-arch sm_100 -m 64 "



//--------------------- .note.nv.cuinfo           --------------------------
	.section	.note.nv.cuinfo,"",@"SHT_NOTE"
	.sectionflags	@"SHF_NOTE_NV_CUINFO"
        /*0018*/ 	.short	0x0002
        /*001a*/ 	.short	0x0064
        /*001c*/ 	.short	0x0082
	.zero		2


//--------------------- .nv.info                  --------------------------
	.section	.nv.info,"",@"SHT_CUDA_INFO"
	.align	4


	//----- nvinfo : EIATTR_REGCOUNT
	.align		4
        /*0000*/ 	.byte	0x04, 0x2f
        /*0002*/ 	.short	(.L_1 - .L_0)
	.align		4
.L_0:
        /*0004*/ 	.word	index@(_Z7mat_mulPiPKiS1_iii)
        /*0008*/ 	.word	0x0000001e


	//----- nvinfo : EIATTR_FRAME_SIZE
	.align		4
.L_1:
        /*000c*/ 	.byte	0x04, 0x11
        /*000e*/ 	.short	(.L_3 - .L_2)
	.align		4
.L_2:
        /*0010*/ 	.word	index@(_Z7mat_mulPiPKiS1_iii)
        /*0014*/ 	.word	0x00000000


	//----- nvinfo : EIATTR_MIN_STACK_SIZE
	.align		4
.L_3:
        /*0018*/ 	.byte	0x04, 0x12
        /*001a*/ 	.short	(.L_5 - .L_4)
	.align		4
.L_4:
        /*001c*/ 	.word	index@(_Z7mat_mulPiPKiS1_iii)
        /*0020*/ 	.word	0x00000000
.L_5:


//--------------------- .nv.compat                --------------------------
	.section	.nv.compat,"",@"SHT_CUDA_COMPAT_INFO"
	.align	4
        /*0000*/ 	.byte	0x02, 0x09, 0x00, 0x00, 0x02, 0x02, 0x01, 0x00, 0x02, 0x05, 0x05, 0x00, 0x03, 0x07, 0x01, 0x01
        /*0010*/ 	.byte	0x02, 0x03, 0x00, 0x00, 0x02, 0x06, 0x01, 0x00, 0x04, 0x0b, 0x08, 0x00, 0x09, 0x00, 0x00, 0x00
        /*0020*/ 	.byte	0x00, 0x00, 0x00, 0x00


//--------------------- .nv.info._Z7mat_mulPiPKiS1_iii --------------------------
	.section	.nv.info._Z7mat_mulPiPKiS1_iii,"",@"SHT_CUDA_INFO"
	.sectionflags	@""
	.align	4


	//----- nvinfo : EIATTR_CUDA_API_VERSION
	.align		4
        /*0000*/ 	.byte	0x04, 0x37
        /*0002*/ 	.short	(.L_7 - .L_6)
.L_6:
        /*0004*/ 	.word	0x00000082


	//----- nvinfo : EIATTR_KPARAM_INFO
	.align		4
.L_7:
        /*0008*/ 	.byte	0x04, 0x17
        /*000a*/ 	.short	(.L_9 - .L_8)
.L_8:
        /*000c*/ 	.word	0x00000000
        /*0010*/ 	.short	0x0005
        /*0012*/ 	.short	0x0020
        /*0014*/ 	.byte	0x00, 0xf0, 0x11, 0x00


	//----- nvinfo : EIATTR_KPARAM_INFO
	.align		4
.L_9:
        /*0018*/ 	.byte	0x04, 0x17
        /*001a*/ 	.short	(.L_11 - .L_10)
.L_10:
        /*001c*/ 	.word	0x00000000
        /*0020*/ 	.short	0x0004
        /*0022*/ 	.short	0x001c
        /*0024*/ 	.byte	0x00, 0xf0, 0x11, 0x00


	//----- nvinfo : EIATTR_KPARAM_INFO
	.align		4
.L_11:
        /*0028*/ 	.byte	0x04, 0x17
        /*002a*/ 	.short	(.L_13 - .L_12)
.L_12:
        /*002c*/ 	.word	0x00000000
        /*0030*/ 	.short	0x0003
        /*0032*/ 	.short	0x0018
        /*0034*/ 	.byte	0x00, 0xf0, 0x11, 0x00


	//----- nvinfo : EIATTR_KPARAM_INFO
	.align		4
.L_13:
        /*0038*/ 	.byte	0x04, 0x17
        /*003a*/ 	.short	(.L_15 - .L_14)
.L_14:
        /*003c*/ 	.word	0x00000000
        /*0040*/ 	.short	0x0002
        /*0042*/ 	.short	0x0010
        /*0044*/ 	.byte	0x00, 0xf5, 0x21, 0x00


	//----- nvinfo : EIATTR_KPARAM_INFO
	.align		4
.L_15:
        /*0048*/ 	.byte	0x04, 0x17
        /*004a*/ 	.short	(.L_17 - .L_16)
.L_16:
        /*004c*/ 	.word	0x00000000
        /*0050*/ 	.short	0x0001
        /*0052*/ 	.short	0x0008
        /*0054*/ 	.byte	0x00, 0xf5, 0x21, 0x00


	//----- nvinfo : EIATTR_KPARAM_INFO
	.align		4
.L_17:
        /*0058*/ 	.byte	0x04, 0x17
        /*005a*/ 	.short	(.L_19 - .L_18)
.L_18:
        /*005c*/ 	.word	0x00000000
        /*0060*/ 	.short	0x0000
        /*0062*/ 	.short	0x0000
        /*0064*/ 	.byte	0x00, 0xf5, 0x21, 0x00


	//----- nvinfo : EIATTR_SPARSE_MMA_MASK
	.align		4
.L_19:
        /*0068*/ 	.byte	0x03, 0x50
        /*006a*/ 	.short	0x0000


	//----- nvinfo : EIATTR_MAXREG_COUNT
	.align		4
        /*006c*/ 	.byte	0x03, 0x1b
        /*006e*/ 	.short	0x00ff


	//----- nvinfo : EIATTR_MERCURY_ISA_VERSION
	.align		4
        /*0070*/ 	.byte	0x03, 0x5f
        /*0072*/ 	.short	0x0101


	//----- nvinfo : EIATTR_VRC_CTA_INIT_COUNT
	.align		4
        /*0074*/ 	.byte	0x02, 0x4a
	.zero		1
	.zero		1


	//----- nvinfo : EIATTR_EXIT_INSTR_OFFSETS
	.align		4
        /*0078*/ 	.byte	0x04, 0x1c
        /*007a*/ 	.short	(.L_21 - .L_20)


	//   ....[0]....
.L_20:
        /*007c*/ 	.word	0x000000d0


	//   ....[1]....
        /*0080*/ 	.word	0x00000b10


	//----- nvinfo : EIATTR_CBANK_PARAM_SIZE
	.align		4
.L_21:
        /*0084*/ 	.byte	0x03, 0x19
        /*0086*/ 	.short	0x0024


	//----- nvinfo : EIATTR_PARAM_CBANK
	.align		4
        /*0088*/ 	.byte	0x04, 0x0a
        /*008a*/ 	.short	(.L_23 - .L_22)
	.align		4
.L_22:
        /*008c*/ 	.word	index@(.nv.constant0._Z7mat_mulPiPKiS1_iii)
        /*0090*/ 	.short	0x0380
        /*0092*/ 	.short	0x0024


	//----- nvinfo : EIATTR_SW_WAR
	.align		4
.L_23:
        /*0094*/ 	.byte	0x04, 0x36
        /*0096*/ 	.short	(.L_25 - .L_24)
.L_24:
        /*0098*/ 	.word	0x00000008
.L_25:


//--------------------- .nv.callgraph             --------------------------
	.section	.nv.callgraph,"",@"SHT_CUDA_CALLGRAPH"
	.align	4
	.sectionentsize	8
	.align		4
        /*0000*/ 	.word	0x00000000
	.align		4
        /*0004*/ 	.word	0xffffffff
	.align		4
        /*0008*/ 	.word	0x00000000
	.align		4
        /*000c*/ 	.word	0xfffffffe
	.align		4
        /*0010*/ 	.word	0x00000000
	.align		4
        /*0014*/ 	.word	0xfffffffd
	.align		4
        /*0018*/ 	.word	0x00000000
	.align		4
        /*001c*/ 	.word	0xfffffffc


//--------------------- .text._Z7mat_mulPiPKiS1_iii --------------------------
	.section	.text._Z7mat_mulPiPKiS1_iii,"ax",@progbits
	.align	128
        .global         _Z7mat_mulPiPKiS1_iii
        .type           _Z7mat_mulPiPKiS1_iii,@function
        .size           _Z7mat_mulPiPKiS1_iii,(.L_x_5 - _Z7mat_mulPiPKiS1_iii)
        .other          _Z7mat_mulPiPKiS1_iii,@"STO_CUDA_ENTRY STV_DEFAULT"
_Z7mat_mulPiPKiS1_iii:
.text._Z7mat_mulPiPKiS1_iii:
[----:B------:R-:W-:Y:S01]  /*0000*/  LDC R1, c[0x0][0x37c] ;  /* 0x0000df00ff017b82 */ /* 0x000fe20000000800 */
[----:B------:R-:W0:Y:S07]  /*0010*/  S2R R3, SR_TID.X ;  /* 0x0000000000037919 */ /* 0x000e2e0000002100 */
[----:B------:R-:W0:Y:S01]  /*0020*/  S2UR UR4, SR_CTAID.X ;  /* 0x00000000000479c3 */ /* 0x000e220000002500 */
[----:B------:R-:W1:Y:S01]  /*0030*/  LDCU UR6, c[0x0][0x3a0] ;  /* 0x00007400ff0677ac */ /* 0x000e620008000800 */
[----:B------:R-:W2:Y:S01]  /*0040*/  S2R R2, SR_TID.Y ;  /* 0x0000000000027919 */ /* 0x000ea20000002200 */
[----:B------:R-:W3:Y:S05]  /*0050*/  LDCU UR7, c[0x0][0x398] ;  /* 0x00007300ff0777ac */ /* 0x000eea0008000800 */
[----:B------:R-:W0:Y:S08]  /*0060*/  LDC R0, c[0x0][0x360] ;  /* 0x0000d800ff007b82 */ /* 0x000e300000000800 */
[----:B------:R-:W2:Y:S08]  /*0070*/  S2UR UR5, SR_CTAID.Y ;  /* 0x00000000000579c3 */ /* 0x000eb00000002600 */
[----:B------:R-:W2:Y:S01]  /*0080*/  LDC R13, c[0x0][0x364] ;  /* 0x0000d900ff0d7b82 */ /* 0x000ea20000000800 */
[----:B0-----:R-:W-:-:S05]  /*0090*/  IMAD R0, R0, UR4, R3 ;  /* 0x0000000400007c24 */ /* 0x001fca000f8e0203 */
[----:B-1----:R-:W-:Y:S01]  /*00a0*/  ISETP.GE.AND P0, PT, R0, UR6, PT ;  /* 0x0000000600007c0c */ /* 0x002fe2000bf06270 */
[----:B--2---:R-:W-:-:S05]  /*00b0*/  IMAD R13, R13, UR5, R2 ;  /* 0x000000050d0d7c24 */ /* 0x004fca000f8e0202 */
[----:B---3--:R-:W-:-:S13]  /*00c0*/  ISETP.GE.OR P0, PT, R13, UR7, P0 ;  /* 0x000000070d007c0c */ /* 0x008fda0008706670 */
[----:B------:R-:W-:Y:S05]  /*00d0*/  @P0 EXIT ;  /* 0x000000000000094d */ /* 0x000fea0003800000 */
[----:B------:R-:W0:Y:S01]  /*00e0*/  LDCU UR18, c[0x0][0x39c] ;  /* 0x00007380ff1277ac */ /* 0x000e220008000800 */
[----:B------:R-:W-:Y:S01]  /*00f0*/  HFMA2 R12, -RZ, RZ, 0, 0 ;  /* 0x00000000ff0c7431 */ /* 0x000fe200000001ff */
[----:B------:R-:W1:Y:S01]  /*0100*/  LDCU.64 UR16, c[0x0][0x358] ;  /* 0x00006b00ff1077ac */ /* 0x000e620008000a00 */
[----:B0-----:R-:W-:-:S09]  /*0110*/  UISETP.GE.AND UP0, UPT, UR18, 0x1, UPT ;  /* 0x000000011200788c */ /* 0x001fd2000bf06270 */
[----:B-1----:R-:W-:Y:S05]  /*0120*/  BRA.U !UP0, `(.L_x_0) ;  /* 0x0000000908687547 */ /* 0x002fea000b800000 */
[----:B------:R-:W-:Y:S02]  /*0130*/  UISETP.GE.U32.AND UP1, UPT, UR18, 0x8, UPT ;  /* 0x000000081200788c */ /* 0x000fe4000bf26070 */
[----:B------:R-:W-:Y:S01]  /*0140*/  IMAD R5, R13, UR18, RZ ;  /* 0x000000120d057c24 */ /* 0x000fe2000f8e02ff */
[----:B------:R-:W-:Y:S01]  /*0150*/  ULOP3.LUT UR19, UR18, 0x7, URZ, 0xc0, !UPT ;  /* 0x0000000712137892 */ /* 0x000fe2000f8ec0ff */
[----:B------:R-:W-:Y:S01]  /*0160*/  MOV R12, RZ ;  /* 0x000000ff000c7202 */ /* 0x000fe20000000f00 */
[----:B------:R-:W-:Y:S02]  /*0170*/  UMOV UR4, URZ ;  /* 0x000000ff00047c82 */ /* 0x000fe40008000000 */
[----:B------:R-:W-:Y:S02]  /*0180*/  UISETP.NE.AND UP0, UPT, UR19, URZ, UPT ;  /* 0x000000ff1300728c */ /* 0x000fe4000bf05270 */
[----:B------:R-:W-:Y:S09]  /*0190*/  BRA.U !UP1, `(.L_x_1) ;  /* 0x0000000509047547 */ /* 0x000ff2000b800000 */
[----:B------:R-:W0:Y:S01]  /*01a0*/  LDC.64 R2, c[0x0][0x388] ;  /* 0x0000e200ff027b82 */ /* 0x000e220000000a00 */
[----:B------:R-:W1:Y:S01]  /*01b0*/  LDCU.64 UR20, c[0x0][0x390] ;  /* 0x00007200ff1477ac */ /* 0x000e620008000a00 */
[----:B------:R-:W-:Y:S02]  /*01c0*/  MOV R12, RZ ;  /* 0x000000ff000c7202 */ /* 0x000fe40000000f00 */
[----:B------:R-:W-:Y:S01]  /*01d0*/  MOV R14, R0 ;  /* 0x00000000000e7202 */ /* 0x000fe20000000f00 */
[----:B------:R-:W-:-:S04]  /*01e0*/  ULOP3.LUT UR4, UR18, 0x7ffffff8, URZ, 0xc0, !UPT ;  /* 0x7ffffff812047892 */ /* 0x000fc8000f8ec0ff */
[----:B------:R-:W-:Y:S02]  /*01f0*/  UIADD3 UR5, UPT, UPT, -UR4, URZ, URZ ;  /* 0x000000ff04057290 */ /* 0x000fe4000fffe1ff */
[----:B-1----:R-:W-:Y:S02]  /*0200*/  UIMAD.WIDE.U32 UR6, UR18, 0xc, UR20 ;  /* 0x0000000c120678a5 */ /* 0x002fe4000f8e0014 */
[----:B------:R-:W-:Y:S02]  /*0210*/  UIMAD.WIDE.U32 UR8, UR18, 0x10, UR20 ;  /* 0x00000010120878a5 */ /* 0x000fe4000f8e0014 */
[----:B------:R-:W-:Y:S01]  /*0220*/  UIMAD.WIDE.U32 UR10, UR18, 0x14, UR20 ;  /* 0x00000014120a78a5 */ /* 0x000fe2000f8e0014 */
[----:B0-----:R-:W-:Y:S01]  /*0230*/  IMAD.WIDE.U32 R2, R5, 0x4, R2 ;  /* 0x0000000405027825 */ /* 0x001fe200078e0002 */
[----:B------:R-:W-:Y:S02]  /*0240*/  UIMAD.WIDE.U32 UR12, UR18, 0x18, UR20 ;  /* 0x00000018120c78a5 */ /* 0x000fe4000f8e0014 */
[----:B------:R-:W-:Y:S01]  /*0250*/  UIMAD.WIDE.U32 UR14, UR18, 0x1c, UR20 ;  /* 0x0000001c120e78a5 */ /* 0x000fe2000f8e0014 */
[----:B------:R-:W-:-:S04]  /*0260*/  IADD3 R2, P0, PT, R2, 0x10, RZ ;  /* 0x0000001002027810 */ /* 0x000fc80007f1e0ff */
[----:B------:R-:W-:-:S09]  /*0270*/  IADD3.X R3, PT, PT, RZ, R3, RZ, P0, !PT ;  /* 0x00000003ff037210 */ /* 0x000fd200007fe4ff */
.L_x_2:
[----:B------:R-:W-:Y:S01]  /*0280*/  HFMA2 R23, -RZ, RZ, 0, 2.384185791015625e-07 ;  /* 0x00000004ff177431 */ /* 0x000fe200000001ff */
[----:B------:R-:W-:Y:S01]  /*0290*/  UIMAD.WIDE.U32 UR24, UR18, 0x4, UR20 ;  /* 0x00000004121878a5 */ /* 0x000fe2000f8e0014 */
[----:B------:R-:W2:Y:S01]  /*02a0*/  LDG.E R21, desc[UR16][R2.64+-0x10] ;  /* 0xfffff01002157981 */ /* 0x000ea2000c1e1900 */
[----:B------:R-:W-:Y:S01]  /*02b0*/  UIMAD.WIDE.U32 UR22, UR18, 0x8, UR20 ;  /* 0x00000008121678a5 */ /* 0x000fe2000f8e0014 */
[----:B------:R-:W-:Y:S01]  /*02c0*/  MOV R11, 0x4 ;  /* 0x00000004000b7802 */ /* 0x000fe20000000f00 */
[----:B------:R-:W-:Y:S01]  /*02d0*/  HFMA2 R7, -RZ, RZ, 0, 2.384185791015625e-07 ;  /* 0x00000004ff077431 */ /* 0x000fe200000001ff */
[----:B------:R-:W3:Y:S01]  /*02e0*/  LDG.E R19, desc[UR16][R2.64+-0xc] ;  /* 0xfffff41002137981 */ /* 0x000ee2000c1e1900 */
[----:B------:R-:W-:Y:S02]  /*02f0*/  MOV R8, UR24 ;  /* 0x0000001800087c02 */ /* 0x000fe40008000f00 */
[----:B------:R-:W-:Y:S01]  /*0300*/  MOV R9, UR25 ;  /* 0x0000001900097c02 */ /* 0x000fe20008000f00 */
[C---:B------:R-:W-:Y:S01]  /*0310*/  IMAD.WIDE R22, R14.reuse, R23, UR20 ;  /* 0x000000140e167e25 */ /* 0x040fe2000f8e0217 */
[----:B------:R-:W-:Y:S01]  /*0320*/  MOV R24, UR22 ;  /* 0x0000001600187c02 */ /* 0x000fe20008000f00 */
[----:B------:R-:W4:Y:S01]  /*0330*/  LDG.E R17, desc[UR16][R2.64+-0x8] ;  /* 0xfffff81002117981 */ /* 0x000f22000c1e1900 */
[----:B------:R-:W-:Y:S01]  /*0340*/  MOV R25, UR23 ;  /* 0x0000001700197c02 */ /* 0x000fe20008000f00 */
[----:B------:R-:W-:-:S02]  /*0350*/  IMAD.WIDE R8, R14, 0x4, R8 ;  /* 0x000000040e087825 */ /* 0x000fc400078e0208 */
[----:B------:R-:W2:Y:S02]  /*0360*/  LDG.E R22, desc[UR16][R22.64] ;  /* 0x0000001016167981 */ /* 0x000ea4000c1e1900 */
[C---:B------:R-:W-:Y:S02]  /*0370*/  IMAD.WIDE R24, R14.reuse, 0x4, R24 ;  /* 0x000000040e187825 */ /* 0x040fe400078e0218 */
[----:B------:R0:W3:Y:S02]  /*0380*/  LDG.E R20, desc[UR16][R8.64] ;  /* 0x0000001008147981 */ /* 0x0000e4000c1e1900 */
[----:B------:R-:W-:Y:S02]  /*0390*/  IMAD.MOV.U32 R5, RZ, RZ, 0x4 ;  /* 0x00000004ff057424 */ /* 0x000fe400078e00ff */
[----:B------:R-:W-:Y:S01]  /*03a0*/  IMAD.WIDE R10, R14, R11, UR6 ;  /* 0x000000060e0a7e25 */ /* 0x000fe2000f8e020b */
[----:B------:R-:W4:Y:S03]  /*03b0*/  LDG.E R18, desc[UR16][R24.64] ;  /* 0x0000001018127981 */ /* 0x000f26000c1e1900 */
[----:B------:R-:W-:-:S02]  /*03c0*/  HFMA2 R27, -RZ, RZ, 0, 2.384185791015625e-07 ;  /* 0x00000004ff1b7431 */ /* 0x000fc400000001ff */
[----:B------:R-:W-:Y:S01]  /*03d0*/  IMAD.WIDE R4, R14, R5, UR8 ;  /* 0x000000080e047e25 */ /* 0x000fe2000f8e0205 */
[----:B------:R1:W5:Y:S01]  /*03e0*/  LDG.E R16, desc[UR16][R10.64] ;  /* 0x000000100a107981 */ /* 0x000362000c1e1900 */
[----:B0-----:R-:W-:-:S03]  /*03f0*/  MOV R9, 0x4 ;  /* 0x0000000400097802 */ /* 0x001fc60000000f00 */
[----:B------:R-:W5:Y:S01]  /*0400*/  LDG.E R15, desc[UR16][R2.64+-0x4] ;  /* 0xfffffc10020f7981 */ /* 0x000f62000c1e1900 */
[----:B------:R-:W-:-:S03]  /*0410*/  IMAD.WIDE R6, R14, R7, UR10 ;  /* 0x0000000a0e067e25 */ /* 0x000fc6000f8e0207 */
[----:B------:R0:W5:Y:S01]  /*0420*/  LDG.E R4, desc[UR16][R4.64] ;  /* 0x0000001004047981 */ /* 0x000162000c1e1900 */
[----:B------:R-:W-:-:S03]  /*0430*/  IMAD.WIDE R8, R14, R9, UR12 ;  /* 0x0000000c0e087e25 */ /* 0x000fc6000f8e0209 */
[----:B------:R-:W5:Y:S01]  /*0440*/  LDG.E R23, desc[UR16][R2.64] ;  /* 0x0000001002177981 */ /* 0x000f62000c1e1900 */
[----:B-1----:R-:W-:-:S03]  /*0450*/  IMAD.WIDE R10, R14, R27, UR14 ;  /* 0x0000000e0e0a7e25 */ /* 0x002fc6000f8e021b */
[----:B------:R-:W5:Y:S04]  /*0460*/  LDG.E R7, desc[UR16][R6.64] ;  /* 0x0000001006077981 */ /* 0x000f68000c1e1900 */
[----:B------:R-:W5:Y:S04]  /*0470*/  LDG.E R24, desc[UR16][R2.64+0x4] ;  /* 0x0000041002187981 */ /* 0x000f68000c1e1900 */
[----:B------:R-:W5:Y:S04]  /*0480*/  LDG.E R8, desc[UR16][R8.64] ;  /* 0x0000001008087981 */ /* 0x000f68000c1e1900 */
[----:B------:R-:W5:Y:S04]  /*0490*/  LDG.E R25, desc[UR16][R2.64+0x8] ;  /* 0x0000081002197981 */ /* 0x000f68000c1e1900 */
[----:B------:R-:W5:Y:S04]  /*04a0*/  LDG.E R10, desc[UR16][R10.64] ;  /* 0x000000100a0a7981 */ /* 0x000f68000c1e1900 */
[----:B------:R1:W5:Y:S01]  /*04b0*/  LDG.E R27, desc[UR16][R2.64+0xc] ;  /* 0x00000c10021b7981 */ /* 0x000362000c1e1900 */
[----:B------:R-:W-:-:S04]  /*04c0*/  UIADD3 UR5, UPT, UPT, UR5, 0x8, URZ ;  /* 0x0000000805057890 */ /* 0x000fc8000fffe0ff */
[----:B------:R-:W-:Y:S01]  /*04d0*/  UISETP.NE.AND UP1, UPT, UR5, URZ, UPT ;  /* 0x000000ff0500728c */ /* 0x000fe2000bf25270 */
[----:B0-----:R-:W-:Y:S02]  /*04e0*/  MOV R5, UR18 ;  /* 0x0000001200057c02 */ /* 0x001fe40008000f00 */
[----:B-1----:R-:W-:Y:S02]  /*04f0*/  IADD3 R2, P0, PT, R2, 0x20, RZ ;  /* 0x0000002002027810 */ /* 0x002fe40007f1e0ff */
[----:B------:R-:W-:Y:S02]  /*0500*/  LEA R14, R5, R14, 0x3 ;  /* 0x0000000e050e7211 */ /* 0x000fe400078e18ff */
[----:B------:R-:W-:Y:S01]  /*0510*/  IADD3.X R3, PT, PT, RZ, R3, RZ, P0, !PT ;  /* 0x00000003ff037210 */ /* 0x000fe200007fe4ff */
[----:B--2---:R-:W-:-:S04]  /*0520*/  IMAD R21, R21, R22, R12 ;  /* 0x0000001615157224 */ /* 0x004fc800078e020c */
[----:B---3--:R-:W-:-:S04]  /*0530*/  IMAD R19, R19, R20, R21 ;  /* 0x0000001413137224 */ /* 0x008fc800078e0215 */
[----:B----4-:R-:W-:-:S04]  /*0540*/  IMAD R17, R17, R18, R19 ;  /* 0x0000001211117224 */ /* 0x010fc800078e0213 */
[----:B-----5:R-:W-:-:S04]  /*0550*/  IMAD R15, R15, R16, R17 ;  /* 0x000000100f0f7224 */ /* 0x020fc800078e0211 */
[----:B------:R-:W-:-:S04]  /*0560*/  IMAD R4, R23, R4, R15 ;  /* 0x0000000417047224 */ /* 0x000fc800078e020f */
[----:B------:R-:W-:-:S04]  /*0570*/  IMAD R4, R24, R7, R4 ;  /* 0x0000000718047224 */ /* 0x000fc800078e0204 */
[----:B------:R-:W-:-:S04]  /*0580*/  IMAD R4, R25, R8, R4 ;  /* 0x0000000819047224 */ /* 0x000fc800078e0204 */
[----:B------:R-:W-:Y:S01]  /*0590*/  IMAD R12, R27, R10, R4 ;  /* 0x0000000a1b0c7224 */ /* 0x000fe200078e0204 */
[----:B------:R-:W-:Y:S06]  /*05a0*/  BRA.U UP1, `(.L_x_2) ;  /* 0xfffffffd01347547 */ /* 0x000fec000b83ffff */
.L_x_1:
[----:B------:R-:W-:Y:S05]  /*05b0*/  BRA.U !UP0, `(.L_x_0) ;  /* 0x0000000508447547 */ /* 0x000fea000b800000 */
[----:B------:R-:W-:Y:S01]  /*05c0*/  UISETP.GE.U32.AND UP0, UPT, UR19, 0x4, UPT ;  /* 0x000000041300788c */ /* 0x000fe2000bf06070 */
[----:B------:R-:W-:Y:S01]  /*05d0*/  IMAD R2, R13, UR18, RZ ;  /* 0x000000120d027c24 */ /* 0x000fe2000f8e02ff */
[----:B------:R-:W-:-:S04]  /*05e0*/  ULOP3.LUT UR5, UR18, 0x3, URZ, 0xc0, !UPT ;  /* 0x0000000312057892 */ /* 0x000fc8000f8ec0ff */
[----:B------:R-:W-:-:S03]  /*05f0*/  UISETP.NE.AND UP1, UPT, UR5, URZ, UPT ;  /* 0x000000ff0500728c */ /* 0x000fc6000bf25270 */
[----:B------:R-:W-:Y:S08]  /*0600*/  BRA.U !UP0, `(.L_x_3) ;  /* 0x00000001087c7547 */ /* 0x000ff0000b800000 */
[----:B------:R-:W0:Y:S01]  /*0610*/  LDC.64 R6, c[0x0][0x390] ;  /* 0x0000e400ff067b82 */ /* 0x000e220000000a00 */
[----:B------:R-:W1:Y:S01]  /*0620*/  LDCU.64 UR6, c[0x0][0x388] ;  /* 0x00007100ff0677ac */ /* 0x000e620008000a00 */
[----:B------:R-:W-:Y:S01]  /*0630*/  MOV R5, UR4 ;  /* 0x0000000400057c02 */ /* 0x000fe20008000f00 */
[----:B------:R-:W-:Y:S01]  /*0640*/  IMAD.U32 R11, RZ, RZ, UR18 ;  /* 0x00000012ff0b7e24 */ /* 0x000fe2000f8e00ff */
[C---:B------:R-:W-:Y:S02]  /*0650*/  IADD3 R3, PT, PT, R2.reuse, UR4, RZ ;  /* 0x0000000402037c10 */ /* 0x040fe4000fffe0ff */
[----:B------:R-:W-:Y:S01]  /*0660*/  IADD3 R14, P0, PT, R2, UR4, RZ ;  /* 0x00000004020e7c10 */ /* 0x000fe2000ff1e0ff */
[----:B------:R-:W-:Y:S01]  /*0670*/  IMAD R5, R5, UR18, R0 ;  /* 0x0000001205057c24 */ /* 0x000fe2000f8e0200 */
[----:B------:R-:W2:Y:S01]  /*0680*/  LDC.64 R8, c[0x0][0x388] ;  /* 0x0000e200ff087b82 */ /* 0x000ea20000000a00 */
[----:B------:R-:W-:Y:S02]  /*0690*/  MOV R15, UR18 ;  /* 0x00000012000f7c02 */ /* 0x000fe40008000f00 */
[----:B------:R-:W-:Y:S01]  /*06a0*/  MOV R17, UR18 ;  /* 0x0000001200117c02 */ /* 0x000fe20008000f00 */
[----:B0-----:R-:W-:-:S04]  /*06b0*/  IMAD.WIDE R6, R5, 0x4, R6 ;  /* 0x0000000405067825 */ /* 0x001fc800078e0206 */
[----:B------:R-:W-:Y:S02]  /*06c0*/  IMAD.WIDE.U32 R10, R11, 0x4, R6 ;  /* 0x000000040b0a7825 */ /* 0x000fe400078e0006 */
[----:B------:R-:W3:Y:S02]  /*06d0*/  LDG.E R6, desc[UR16][R6.64] ;  /* 0x0000001006067981 */ /* 0x000ee4000c1e1900 */
[----:B--2---:R-:W-:Y:S01]  /*06e0*/  IMAD.WIDE.U32 R8, R3, 0x4, R8 ;  /* 0x0000000403087825 */ /* 0x004fe200078e0008 */
[----:B------:R-:W-:Y:S02]  /*06f0*/  IADD3.X R3, PT, PT, RZ, RZ, RZ, P0, !PT ;  /* 0x000000ffff037210 */ /* 0x000fe400007fe4ff */
[----:B-1----:R-:W-:-:S03]  /*0700*/  LEA R4, P0, R14, UR6, 0x2 ;  /* 0x000000060e047c11 */ /* 0x002fc6000f8010ff */
[----:B------:R-:W3:Y:S01]  /*0710*/  LDG.E R9, desc[UR16][R8.64] ;  /* 0x0000001008097981 */ /* 0x000ee2000c1e1900 */
[----:B------:R-:W-:Y:S01]  /*0720*/  LEA.HI.X R5, R14, UR7, R3, 0x2, P0 ;  /* 0x000000070e057c11 */ /* 0x000fe200080f1403 */
[----:B------:R-:W-:Y:S02]  /*0730*/  IMAD.WIDE.U32 R14, R15, 0x4, R10 ;  /* 0x000000040f0e7825 */ /* 0x000fe400078e000a */
[----:B------:R-:W2:Y:S04]  /*0740*/  LDG.E R3, desc[UR16][R10.64] ;  /* 0x000000100a037981 */ /* 0x000ea8000c1e1900 */
[----:B------:R-:W2:Y:S01]  /*0750*/  LDG.E R18, desc[UR16][R4.64+0x4] ;  /* 0x0000041004127981 */ /* 0x000ea2000c1e1900 */
[----:B------:R-:W-:-:S03]  /*0760*/  IMAD.WIDE.U32 R16, R17, 0x4, R14 ;  /* 0x0000000411107825 */ /* 0x000fc600078e000e */
[----:B------:R-:W4:Y:S04]  /*0770*/  LDG.E R19, desc[UR16][R14.64] ;  /* 0x000000100e137981 */ /* 0x000f28000c1e1900 */
[----:B------:R-:W4:Y:S04]  /*0780*/  LDG.E R20, desc[UR16][R4.64+0x8] ;  /* 0x0000081004147981 */ /* 0x000f28000c1e1900 */
[----:B------:R-:W5:Y:S04]  /*0790*/  LDG.E R22, desc[UR16][R4.64+0xc] ;  /* 0x00000c1004167981 */ /* 0x000f68000c1e1900 */
[----:B------:R-:W5:Y:S01]  /*07a0*/  LDG.E R16, desc[UR16][R16.64] ;  /* 0x0000001010107981 */ /* 0x000f62000c1e1900 */
[----:B------:R-:W-:Y:S01]  /*07b0*/  UIADD3 UR4, UPT, UPT, UR4, 0x4, URZ ;  /* 0x0000000404047890 */ /* 0x000fe2000fffe0ff */
[----:B---3--:R-:W-:-:S04]  /*07c0*/  IMAD R9, R9, R6, R12 ;  /* 0x0000000609097224 */ /* 0x008fc800078e020c */
[----:B--2---:R-:W-:-:S04]  /*07d0*/  IMAD R3, R18, R3, R9 ;  /* 0x0000000312037224 */ /* 0x004fc800078e0209 */
[----:B----4-:R-:W-:-:S04]  /*07e0*/  IMAD R3, R20, R19, R3 ;  /* 0x0000001314037224 */ /* 0x010fc800078e0203 */
[----:B-----5:R-:W-:-:S07]  /*07f0*/  IMAD R12, R22, R16, R3 ;  /* 0x00000010160c7224 */ /* 0x020fce00078e0203 */
.L_x_3:
[----:B------:R-:W-:Y:S05]  /*0800*/  BRA.U !UP1, `(.L_x_0) ;  /* 0x0000000109b07547 */ /* 0x000fea000b800000 */
[----:B------:R-:W-:Y:S01]  /*0810*/  UISETP.NE.AND UP0, UPT, UR5, 0x1, UPT ;  /* 0x000000010500788c */ /* 0x000fe2000bf05270 */
[----:B------:R-:W-:Y:S01]  /*0820*/  MOV R9, UR4 ;  /* 0x0000000400097c02 */ /* 0x000fe20008000f00 */
[----:B------:R-:W-:Y:S02]  /*0830*/  ULOP3.LUT UR5, UR18, 0x1, URZ, 0xc0, !UPT ;  /* 0x0000000112057892 */ /* 0x000fe4000f8ec0ff */
[----:B------:R-:W-:Y:S02]  /*0840*/  MOV R17, UR18 ;  /* 0x0000001200117c02 */ /* 0x000fe40008000f00 */
[----:B------:R-:W-:Y:S01]  /*0850*/  UISETP.NE.U32.AND UP1, UPT, UR5, 0x1, UPT ;  /* 0x000000010500788c */ /* 0x000fe2000bf25070 */
[----:B------:R-:W-:-:S04]  /*0860*/  PLOP3.LUT P1, PT, PT, PT, UP0, 0x80, 0x8 ;  /* 0x000000000008781c */ /* 0x000fc80003f2f008 */
[----:B------:R-:W0:Y:S01]  /*0870*/  @UP0 LDCU.64 UR6, c[0x0][0x388] ;  /* 0x00007100ff0607ac */ /* 0x000e220008000a00 */
[----:B------:R-:W-:Y:S01]  /*0880*/  PLOP3.LUT P0, PT, PT, PT, UP1, 0x80, 0x8 ;  /* 0x000000000008781c */ /* 0x000fe20003f0f018 */
[----:B------:R-:W1:Y:S01]  /*0890*/  @UP0 LDCU.64 UR8, c[0x0][0x390] ;  /* 0x00007200ff0807ac */ /* 0x000e620008000a00 */
[----:B------:R-:W2:Y:S06]  /*08a0*/  @UP0 LDCU.64 UR10, c[0x0][0x388] ;  /* 0x00007100ff0a07ac */ /* 0x000eac0008000a00 */
[C---:B------:R-:W-:Y:S02]  /*08b0*/  @P1 IADD3 R3, PT, PT, R2.reuse, UR4, RZ ;  /* 0x0000000402031c10 */ /* 0x040fe4000fffe0ff */
[----:B------:R-:W-:Y:S01]  /*08c0*/  @P1 IADD3 R5, P2, PT, R2, UR4, RZ ;  /* 0x0000000402051c10 */ /* 0x000fe2000ff5e0ff */
[----:B------:R-:W3:Y:S03]  /*08d0*/  @!UP1 LDCU.64 UR12, c[0x0][0x388] ;  /* 0x00007100ff0c97ac */ /* 0x000ee60008000a00 */
[----:B------:R-:W-:Y:S01]  /*08e0*/  @P1 IADD3.X R8, PT, PT, RZ, RZ, RZ, P2, !PT ;  /* 0x000000ffff081210 */ /* 0x000fe200017fe4ff */
[----:B------:R-:W-:Y:S01]  /*08f0*/  @UP0 UIADD3 UR4, UPT, UPT, UR4, 0x2, URZ ;  /* 0x0000000204040890 */ /* 0x000fe2000fffe0ff */
[----:B0-----:R-:W-:-:S02]  /*0900*/  MOV R14, UR6 ;  /* 0x00000006000e7c02 */ /* 0x001fc40008000f00 */
[----:B------:R-:W-:Y:S01]  /*0910*/  MOV R15, UR7 ;  /* 0x00000007000f7c02 */ /* 0x000fe20008000f00 */
[----:B------:R-:W0:Y:S01]  /*0920*/  @!UP1 LDCU.64 UR6, c[0x0][0x390] ;  /* 0x00007200ff0697ac */ /* 0x000e220008000a00 */
[----:B-1----:R-:W-:Y:S01]  /*0930*/  MOV R6, UR8 ;  /* 0x0000000800067c02 */ /* 0x002fe20008000f00 */
[----:B------:R-:W-:Y:S02]  /*0940*/  IMAD.U32 R7, RZ, RZ, UR9 ;  /* 0x00000009ff077e24 */ /* 0x000fe4000f8e00ff */
[----:B------:R-:W-:Y:S01]  /*0950*/  @P1 IMAD.WIDE.U32 R14, R3, 0x4, R14 ;  /* 0x00000004030e1825 */ /* 0x000fe200078e000e */
[----:B--2---:R-:W-:-:S03]  /*0960*/  @P1 LEA R4, P2, R5, UR10, 0x2 ;  /* 0x0000000a05041c11 */ /* 0x004fc6000f8410ff */
[----:B------:R-:W-:Y:S01]  /*0970*/  @P1 IMAD R3, R9, UR18, R0 ;  /* 0x0000001209031c24 */ /* 0x000fe2000f8e0200 */
[----:B------:R-:W-:-:S03]  /*0980*/  MOV R21, UR4 ;  /* 0x0000000400157c02 */ /* 0x000fc60008000f00 */
[----:B------:R-:W-:Y:S01]  /*0990*/  @P1 IMAD.WIDE R6, R3, 0x4, R6 ;  /* 0x0000000403061825 */ /* 0x000fe200078e0206 */
[----:B------:R-:W-:Y:S01]  /*09a0*/  @P1 LEA.HI.X R5, R5, UR11, R8, 0x2, P2 ;  /* 0x0000000b05051c11 */ /* 0x000fe200090f1408 */
[----:B------:R-:W2:Y:S01]  /*09b0*/  @P1 LDG.E R3, desc[UR16][R14.64] ;  /* 0x000000100e031981 */ /* 0x000ea2000c1e1900 */
[----:B---3--:R-:W-:Y:S01]  /*09c0*/  MOV R8, UR12 ;  /* 0x0000000c00087c02 */ /* 0x008fe20008000f00 */
[----:B------:R-:W-:Y:S01]  /*09d0*/  @!P0 IMAD R21, R21, UR18, R0 ;  /* 0x0000001215158c24 */ /* 0x000fe2000f8e0200 */
[----:B------:R-:W-:Y:S01]  /*09e0*/  MOV R9, UR13 ;  /* 0x0000000d00097c02 */ /* 0x000fe20008000f00 */
[----:B------:R-:W-:Y:S01]  /*09f0*/  @P1 IMAD.WIDE.U32 R16, R17, 0x4, R6 ;  /* 0x0000000411101825 */ /* 0x000fe200078e0006 */
[----:B------:R-:W-:Y:S01]  /*0a00*/  @!P0 IADD3 R19, PT, PT, R2, UR4, RZ ;  /* 0x0000000402138c10 */ /* 0x000fe2000fffe0ff */
[----:B------:R-:W2:Y:S01]  /*0a10*/  @P1 LDG.E R6, desc[UR16][R6.64] ;  /* 0x0000001006061981 */ /* 0x000ea2000c1e1900 */
[----:B0-----:R-:W-:Y:S02]  /*0a20*/  MOV R10, UR6 ;  /* 0x00000006000a7c02 */ /* 0x001fe40008000f00 */
[----:B------:R-:W-:Y:S01]  /*0a30*/  MOV R11, UR7 ;  /* 0x00000007000b7c02 */ /* 0x000fe20008000f00 */
[----:B------:R-:W-:Y:S01]  /*0a40*/  @!P0 IMAD.WIDE.U32 R8, R19, 0x4, R8 ;  /* 0x0000000413088825 */ /* 0x000fe200078e0008 */
[----:B------:R-:W3:Y:S03]  /*0a50*/  @P1 LDG.E R16, desc[UR16][R16.64] ;  /* 0x0000001010101981 */ /* 0x000ee6000c1e1900 */
[----:B------:R-:W-:Y:S01]  /*0a60*/  @!P0 IMAD.WIDE R10, R21, 0x4, R10 ;  /* 0x00000004150a8825 */ /* 0x000fe200078e020a */
[----:B------:R-:W3:Y:S04]  /*0a70*/  @P1 LDG.E R4, desc[UR16][R4.64+0x4] ;  /* 0x0000041004041981 */ /* 0x000ee8000c1e1900 */
[----:B------:R-:W4:Y:S04]  /*0a80*/  @!P0 LDG.E R9, desc[UR16][R8.64] ;  /* 0x0000001008098981 */ /* 0x000f28000c1e1900 */
[----:B------:R-:W4:Y:S01]  /*0a90*/  @!P0 LDG.E R10, desc[UR16][R10.64] ;  /* 0x000000100a0a8981 */ /* 0x000f22000c1e1900 */
[----:B--2---:R-:W-:-:S04]  /*0aa0*/  @P1 IMAD R3, R3, R6, R12 ;  /* 0x0000000603031224 */ /* 0x004fc800078e020c */
[----:B---3--:R-:W-:-:S04]  /*0ab0*/  @P1 IMAD R12, R4, R16, R3 ;  /* 0x00000010040c1224 */ /* 0x008fc800078e0203 */
[----:B----4-:R-:W-:-:S07]  /*0ac0*/  @!P0 IMAD R12, R9, R10, R12 ;  /* 0x0000000a090c8224 */ /* 0x010fce00078e020c */
.L_x_0:
[----:B------:R-:W0:Y:S01]  /*0ad0*/  LDC.64 R2, c[0x0][0x380] ;  /* 0x0000e000ff027b82 */ /* 0x000e220000000a00 */
[----:B------:R-:W-:-:S04]  /*0ae0*/  IMAD R13, R13, UR18, R0 ;  /* 0x000000120d0d7c24 */ /* 0x000fc8000f8e0200 */
[----:B0-----:R-:W-:-:S05]  /*0af0*/  IMAD.WIDE R2, R13, 0x4, R2 ;  /* 0x000000040d027825 */ /* 0x001fca00078e0202 */
[----:B------:R-:W-:Y:S01]  /*0b00*/  STG.E desc[UR16][R2.64], R12 ;  /* 0x0000000c02007986 */ /* 0x000fe2000c101910 */
[----:B------:R-:W-:Y:S05]  /*0b10*/  EXIT ;  /* 0x000000000000794d */ /* 0x000fea0003800000 */
.L_x_4:
[----:B------:R-:W-:-:S00]  /*0b20*/  BRA `(.L_x_4) ;  /* 0xfffffffc00fc7947 */ /* 0x000fc0000383ffff */
[----:B------:R-:W-:-:S00]  /*0b30*/  NOP ;  /* 0x0000000000007918 */ /* 0x000fc00000000000 */
        /* <DEDUP_REMOVED lines=12> */
.L_x_5:


//--------------------- .nv.shared.reserved.0     --------------------------
	.section	.nv.shared.reserved.0,"aw",@nobits
	.weak		__nv_reservedSMEM_offset_0_alias
	.size		__nv_reservedSMEM_offset_0_alias, 0, 64
	.other		__nv_reservedSMEM_offset_0_alias,@"STO_CUDA_RESERVED_SHARED STV_DEFAULT"
__nv_reservedSMEM_offset_0_alias:
	.zero		0
	.zero		64


//--------------------- .nv.constant0._Z7mat_mulPiPKiS1_iii --------------------------
	.section	.nv.constant0._Z7mat_mulPiPKiS1_iii,"a",@progbits
	.sectionflags	@""
	.align	4
.nv.constant0._Z7mat_mulPiPKiS1_iii:
	.zero		932


//--------------------- SYMBOLS --------------------------

	.type		.nv.reservedSmem.offset0,@object
	.size		.nv.reservedSmem.offset0,0x4
